//
// Generated by NVIDIA NVVM Compiler
//
// Compiler Build ID: CL-36424714
// Cuda compilation tools, release 13.0, V13.0.88
// Based on NVVM 20.0.0
//

.version 9.0
.target sm_100
.address_size 64

	// .globl	_Z13primes_kerneliiPiiS_

.visible .entry _Z13primes_kerneliiPiiS_(
	.param .u32 _Z13primes_kerneliiPiiS__param_0,
	.param .u32 _Z13primes_kerneliiPiiS__param_1,
	.param .u64 .ptr .align 1 _Z13primes_kerneliiPiiS__param_2,
	.param .u32 _Z13primes_kerneliiPiiS__param_3,
	.param .u64 .ptr .align 1 _Z13primes_kerneliiPiiS__param_4
)
{
	.reg .pred 	%p<8>;
	.reg .b32 	%r<30>;
	.reg .b64 	%rd<9>;

	ld.param.u32 	%r12, [_Z13primes_kerneliiPiiS__param_0];
	ld.param.u64 	%rd3, [_Z13primes_kerneliiPiiS__param_2];
	ld.param.u32 	%r13, [_Z13primes_kerneliiPiiS__param_3];
	ld.param.u64 	%rd4, [_Z13primes_kerneliiPiiS__param_4];
	mov.u32 	%r14, %tid.x;
	mov.u32 	%r15, %ctaid.x;
	mov.u32 	%r16, %ntid.x;
	mad.lo.s32 	%r1, %r15, %r16, %r14;
	setp.ge.s32 	%p1, %r1, %r13;
	@%p1 bra 	$L__BB0_10;
	cvta.to.global.u64 	%rd5, %rd3;
	setp.eq.s32 	%p2, %r1, 0;
	mul.wide.s32 	%rd6, %r1, 4;
	add.s64 	%rd1, %rd5, %rd6;
	mov.b32 	%r26, 0;
	@%p2 bra 	$L__BB0_3;
	ld.global.u32 	%r26, [%rd1+-4];
$L__BB0_3:
	ld.global.u32 	%r4, [%rd1];
	setp.ge.s32 	%p3, %r26, %r4;
	@%p3 bra 	$L__BB0_10;
	cvta.to.global.u64 	%rd2, %rd4;
	add.s32 	%r5, %r4, %r12;
	add.s32 	%r27, %r26, %r12;
$L__BB0_5:
	setp.lt.s32 	%p4, %r27, 5;
	mov.b32 	%r18, 1;
	mov.u32 	%r29, %r18;
	@%p4 bra 	$L__BB0_9;
	mov.b32 	%r28, 2;
	bra.uni 	$L__BB0_8;
$L__BB0_7:
	add.s32 	%r8, %r28, 1;
	mad.lo.s32 	%r23, %r28, %r28, %r28;
	add.s32 	%r24, %r23, %r8;
	setp.ge.s32 	%p6, %r24, %r27;
	mov.u32 	%r28, %r8;
	mov.u32 	%r29, %r18;
	@%p6 bra 	$L__BB0_9;
$L__BB0_8:
	rem.u32 	%r21, %r27, %r28;
	setp.ne.s32 	%p5, %r21, 0;
	mov.b32 	%r29, 0;
	@%p5 bra 	$L__BB0_7;
$L__BB0_9:
	sub.s32 	%r25, %r27, %r12;
	mul.wide.s32 	%rd7, %r25, 4;
	add.s64 	%rd8, %rd2, %rd7;
	st.global.u32 	[%rd8], %r29;
	add.s32 	%r27, %r27, 1;
	setp.lt.s32 	%p7, %r27, %r5;
	@%p7 bra 	$L__BB0_5;
$L__BB0_10:
	ret;

}


// ===== COMPILED SASS (sm_100) =====

	.target	sm_100

	.elftype	@"ET_EXEC"


//--------------------- .note.nv.tkinfo           --------------------------
	.section	.note.nv.tkinfo,"",@"SHT_NOTE"
	.sectionflags	@"SHF_NOTE_NV_TKINFO"
	.tkinfo
        /*0018*/ 	.word	0x00000002
        /*0030*/ 	.string	""
        /*0030*/ 	.string	"ptxas"
        /*0030*/ 	.string	"Cuda compilation tools, release 13.0, V13.0.88"
        /*0030*/ 	.string	"Build cuda_13.0.r13.0/compiler.36424714_0"
        /*0030*/ 	.string	"-arch sm_100 -m 64 "



//--------------------- .note.nv.cuinfo           --------------------------
	.section	.note.nv.cuinfo,"",@"SHT_NOTE"
	.sectionflags	@"SHF_NOTE_NV_CUINFO"
        /*0018*/ 	.short	0x0002
        /*001a*/ 	.short	0x0064
        /*001c*/ 	.short	0x0082
	.zero		2


//--------------------- .nv.info                  --------------------------
	.section	.nv.info,"",@"SHT_CUDA_INFO"
	.align	4


	//----- nvinfo : EIATTR_REGCOUNT
	.align		4
        /*0000*/ 	.byte	0x04, 0x2f
        /*0002*/ 	.short	(.L_1 - .L_0)
	.align		4
.L_0:
        /*0004*/ 	.word	index@(_Z13primes_kerneliiPiiS_)
        /*0008*/ 	.word	0x0000000c


	//----- nvinfo : EIATTR_FRAME_SIZE
	.align		4
.L_1:
        /*000c*/ 	.byte	0x04, 0x11
        /*000e*/ 	.short	(.L_3 - .L_2)
	.align		4
.L_2:
        /*0010*/ 	.word	index@(_Z13primes_kerneliiPiiS_)
        /*0014*/ 	.word	0x00000000


	//----- nvinfo : EIATTR_MIN_STACK_SIZE
	.align		4
.L_3:
        /*0018*/ 	.byte	0x04, 0x12
        /*001a*/ 	.short	(.L_5 - .L_4)
	.align		4
.L_4:
        /*001c*/ 	.word	index@(_Z13primes_kerneliiPiiS_)
        /*0020*/ 	.word	0x00000000
.L_5:


//--------------------- .nv.compat                --------------------------
	.section	.nv.compat,"",@"SHT_CUDA_COMPAT_INFO"
	.align	4
        /*0000*/ 	.byte	0x02, 0x09, 0x00, 0x00, 0x02, 0x02, 0x01, 0x00, 0x02, 0x05, 0x05, 0x00, 0x03, 0x07, 0x01, 0x01
        /*0010*/ 	.byte	0x02, 0x03, 0x00, 0x00, 0x02, 0x06, 0x01, 0x00, 0x04, 0x0b, 0x08, 0x00, 0x09, 0x00, 0x00, 0x00
        /*0020*/ 	.byte	0x00, 0x00, 0x00, 0x00


//--------------------- .nv.info._Z13primes_kerneliiPiiS_ --------------------------
	.section	.nv.info._Z13primes_kerneliiPiiS_,"",@"SHT_CUDA_INFO"
	.sectionflags	@""
	.align	4


	//----- nvinfo : EIATTR_CUDA_API_VERSION
	.align		4
        /*0000*/ 	.byte	0x04, 0x37
        /*0002*/ 	.short	(.L_7 - .L_6)
.L_6:
        /*0004*/ 	.word	0x00000082


	//----- nvinfo : EIATTR_KPARAM_INFO
	.align		4
.L_7:
        /*0008*/ 	.byte	0x04, 0x17
        /*000a*/ 	.short	(.L_9 - .L_8)
.L_8:
        /*000c*/ 	.word	0x00000000
        /*0010*/ 	.short	0x0004
        /*0012*/ 	.short	0x0018
        /*0014*/ 	.byte	0x00, 0xf5, 0x21, 0x00


	//----- nvinfo : EIATTR_KPARAM_INFO
	.align		4
.L_9:
        /*0018*/ 	.byte	0x04, 0x17
        /*001a*/ 	.short	(.L_11 - .L_10)
.L_10:
        /*001c*/ 	.word	0x00000000
        /*0020*/ 	.short	0x0003
        /*0022*/ 	.short	0x0010
        /*0024*/ 	.byte	0x00, 0xf0, 0x11, 0x00


	//----- nvinfo : EIATTR_KPARAM_INFO
	.align		4
.L_11:
        /*0028*/ 	.byte	0x04, 0x17
        /*002a*/ 	.short	(.L_13 - .L_12)
.L_12:
        /*002c*/ 	.word	0x00000000
        /*0030*/ 	.short	0x0002
        /*0032*/ 	.short	0x0008
        /*0034*/ 	.byte	0x00, 0xf5, 0x21, 0x00


	//----- nvinfo : EIATTR_KPARAM_INFO
	.align		4
.L_13:
        /*0038*/ 	.byte	0x04, 0x17
        /*003a*/ 	.short	(.L_15 - .L_14)
.L_14:
        /*003c*/ 	.word	0x00000000
        /*0040*/ 	.short	0x0001
        /*0042*/ 	.short	0x0004
        /*0044*/ 	.byte	0x00, 0xf0, 0x11, 0x00


	//----- nvinfo : EIATTR_KPARAM_INFO
	.align		4
.L_15:
        /*0048*/ 	.byte	0x04, 0x17
        /*004a*/ 	.short	(.L_17 - .L_16)
.L_16:
        /*004c*/ 	.word	0x00000000
        /*0050*/ 	.short	0x0000
        /*0052*/ 	.short	0x0000
        /*0054*/ 	.byte	0x00, 0xf0, 0x11, 0x00


	//----- nvinfo : EIATTR_SPARSE_MMA_MASK
	.align		4
.L_17:
        /*0058*/ 	.byte	0x03, 0x50
        /*005a*/ 	.short	0x0000


	//----- nvinfo : EIATTR_MAXREG_COUNT
	.align		4
        /*005c*/ 	.byte	0x03, 0x1b
        /*005e*/ 	.short	0x00ff


	//----- nvinfo : EIATTR_MERCURY_ISA_VERSION
	.align		4
        /*0060*/ 	.byte	0x03, 0x5f
        /*0062*/ 	.short	0x0101


	//----- nvinfo : EIATTR_VRC_CTA_INIT_COUNT
	.align		4
        /*0064*/ 	.byte	0x02, 0x4a
	.zero		1
	.zero		1


	//----- nvinfo : EIATTR_EXIT_INSTR_OFFSETS
	.align		4
        /*0068*/ 	.byte	0x04, 0x1c
        /*006a*/ 	.short	(.L_19 - .L_18)


	//   ....[0]....
.L_18:
        /*006c*/ 	.word	0x00000070


	//   ....[1]....
        /*0070*/ 	.word	0x00000100


	//   ....[2]....
        /*0074*/ 	.word	0x000003c0


	//----- nvinfo : EIATTR_CRS_STACK_SIZE
	.align		4
.L_19:
        /*0078*/ 	.byte	0x04, 0x1e
        /*007a*/ 	.short	(.L_21 - .L_20)
.L_20:
        /*007c*/ 	.word	0x00000000


	//----- nvinfo : EIATTR_CBANK_PARAM_SIZE
	.align		4
.L_21:
        /*0080*/ 	.byte	0x03, 0x19
        /*0082*/ 	.short	0x0020


	//----- nvinfo : EIATTR_PARAM_CBANK
	.align		4
        /*0084*/ 	.byte	0x04, 0x0a
        /*0086*/ 	.short	(.L_23 - .L_22)
	.align		4
.L_22:
        /*0088*/ 	.word	index@(.nv.constant0._Z13primes_kerneliiPiiS_)
        /*008c*/ 	.short	0x0380
        /*008e*/ 	.short	0x0020


	//----- nvinfo : EIATTR_SW_WAR
	.align		4
.L_23:
        /*0090*/ 	.byte	0x04, 0x36
        /*0092*/ 	.short	(.L_25 - .L_24)
.L_24:
        /*0094*/ 	.word	0x00000008
.L_25:


//--------------------- .nv.callgraph             --------------------------
	.section	.nv.callgraph,"",@"SHT_CUDA_CALLGRAPH"
	.align	4
	.sectionentsize	8
	.align		4
        /*0000*/ 	.word	0x00000000
	.align		4
        /*0004*/ 	.word	0xffffffff
	.align		4
        /*0008*/ 	.word	0x00000000
	.align		4
        /*000c*/ 	.word	0xfffffffe
	.align		4
        /*0010*/ 	.word	0x00000000
	.align		4
        /*0014*/ 	.word	0xfffffffd
	.align		4
        /*0018*/ 	.word	0x00000000
	.align		4
        /*001c*/ 	.word	0xfffffffc


//--------------------- .text._Z13primes_kerneliiPiiS_ --------------------------
	.section	.text._Z13primes_kerneliiPiiS_,"ax",@progbits
	.align	128
        .global         _Z13primes_kerneliiPiiS_
        .type           _Z13primes_kerneliiPiiS_,@function
        .size           _Z13primes_kerneliiPiiS_,(.L_x_5 - _Z13primes_kerneliiPiiS_)
        .other          _Z13primes_kerneliiPiiS_,@"STO_CUDA_ENTRY STV_DEFAULT"
_Z13primes_kerneliiPiiS_:
.text._Z13primes_kerneliiPiiS_:
[----:B------:R-:W-:Y:S01]  /*0000*/  LDC R1, c[0x0][0x37c] ;  /* 0x0000df00ff017b82 */ /* 0x000fe20000000800 */
[----:B------:R-:W0:Y:S07]  /*0010*/  S2R R5, SR_TID.X ;  /* 0x0000000000057919 */ /* 0x000e2e0000002100 */
[----:B------:R-:W0:Y:S01]  /*0020*/  S2UR UR4, SR_CTAID.X ;  /* 0x00000000000479c3 */ /* 0x000e220000002500 */
[----:B------:R-:W1:Y:S07]  /*0030*/  LDCU UR5, c[0x0][0x390] ;  /* 0x00007200ff0577ac */ /* 0x000e6e0008000800 */
[----:B------:R-:W0:Y:S02]  /*0040*/  LDC R0, c[0x0][0x360] ;  /* 0x0000d800ff007b82 */ /* 0x000e240000000800 */
[----:B0-----:R-:W-:-:S05]  /*0050*/  IMAD R5, R0, UR4, R5 ;  /* 0x0000000400057c24 */ /* 0x001fca000f8e0205 */
[----:B-1----:R-:W-:-:S13]  /*0060*/  ISETP.GE.AND P0, PT, R5, UR5, PT ;  /* 0x0000000505007c0c */ /* 0x002fda000bf06270 */
[----:B------:R-:W-:Y:S05]  /*0070*/  @P0 EXIT ;  /* 0x000000000000094d */ /* 0x000fea0003800000 */
[----:B------:R-:W0:Y:S01]  /*0080*/  LDC.64 R2, c[0x0][0x388] ;  /* 0x0000e200ff027b82 */ /* 0x000e220000000a00 */
[----:B------:R-:W1:Y:S01]  /*0090*/  LDCU.64 UR4, c[0x0][0x358] ;  /* 0x00006b00ff0477ac */ /* 0x000e620008000a00 */
[C---:B------:R-:W-:Y:S01]  /*00a0*/  ISETP.NE.AND P0, PT, R5.reuse, RZ, PT ;  /* 0x000000ff0500720c */ /* 0x040fe20003f05270 */
[----:B------:R-:W-:Y:S02]  /*00b0*/  IMAD.MOV.U32 R0, RZ, RZ, RZ ;  /* 0x000000ffff007224 */ /* 0x000fe400078e00ff */
[----:B0-----:R-:W-:-:S10]  /*00c0*/  IMAD.WIDE R2, R5, 0x4, R2 ;  /* 0x0000000405027825 */ /* 0x001fd400078e0202 */
[----:B-1----:R-:W2:Y:S04]  /*00d0*/  @P0 LDG.E R0, desc[UR4][R2.64+-0x4] ;  /* 0xfffffc0402000981 */ /* 0x002ea8000c1e1900 */
[----:B------:R-:W2:Y:S02]  /*00e0*/  LDG.E R5, desc[UR4][R2.64] ;  /* 0x0000000402057981 */ /* 0x000ea4000c1e1900 */
[----:B--2---:R-:W-:-:S13]  /*00f0*/  ISETP.GE.AND P0, PT, R0, R5, PT ;  /* 0x000000050000720c */ /* 0x004fda0003f06270 */
[----:B------:R-:W-:Y:S05]  /*0100*/  @P0 EXIT ;  /* 0x000000000000094d */ /* 0x000fea0003800000 */
[----:B------:R-:W0:Y:S02]  /*0110*/  LDCU UR6, c[0x0][0x380] ;  /* 0x00007000ff0677ac */ /* 0x000e240008000800 */
[----:B0-----:R-:W-:Y:S01]  /*0120*/  VIADD R5, R5, UR6 ;  /* 0x0000000605057c36 */ /* 0x001fe20008000000 */
[----:B------:R-:W-:-:S07]  /*0130*/  IADD3 R0, PT, PT, R0, UR6, RZ ;  /* 0x0000000600007c10 */ /* 0x000fce000fffe0ff */
.L_x_3:
[----:B------:R-:W-:Y:S01]  /*0140*/  ISETP.GE.AND P0, PT, R0, 0x5, PT ;  /* 0x000000050000780c */ /* 0x000fe20003f06270 */
[----:B------:R-:W-:Y:S01]  /*0150*/  BSSY.RECONVERGENT B0, `(.L_x_0) ;  /* 0x000001e000007945 */ /* 0x000fe20003800200 */
[----:B0-----:R-:W-:-:S11]  /*0160*/  IMAD.MOV.U32 R7, RZ, RZ, 0x1 ;  /* 0x00000001ff077424 */ /* 0x001fd600078e00ff */
[----:B------:R-:W-:Y:S05]  /*0170*/  @!P0 BRA `(.L_x_1) ;  /* 0x00000000006c8947 */ /* 0x000fea0003800000 */
[----:B------:R-:W-:-:S07]  /*0180*/  HFMA2 R9, -RZ, RZ, 0, 1.1920928955078125e-07 ;  /* 0x00000002ff097431 */ /* 0x000fce00000001ff */
.L_x_2:
[----:B------:R-:W0:Y:S01]  /*0190*/  I2F.U32.RP R4, R9 ;  /* 0x0000000900047306 */ /* 0x000e220000209000 */
[----:B------:R-:W-:-:S07]  /*01a0*/  ISETP.NE.U32.AND P1, PT, R9, RZ, PT ;  /* 0x000000ff0900720c */ /* 0x000fce0003f25070 */
[----:B0-----:R-:W0:Y:S02]  /*01b0*/  MUFU.RCP R4, R4 ;  /* 0x0000000400047308 */ /* 0x001e240000001000 */
[----:B0-----:R-:W-:-:S06]  /*01c0*/  VIADD R2, R4, 0xffffffe ;  /* 0x0ffffffe04027836 */ /* 0x001fcc0000000000 */
[----:B------:R0:W1:Y:S02]  /*01d0*/  F2I.FTZ.U32.TRUNC.NTZ R3, R2 ;  /* 0x0000000200037305 */ /* 0x000064000021f000 */
[----:B0-----:R-:W-:Y:S01]  /*01e0*/  IMAD.MOV.U32 R2, RZ, RZ, RZ ;  /* 0x000000ffff027224 */ /* 0x001fe200078e00ff */
[----:B-1----:R-:W-:-:S05]  /*01f0*/  IADD3 R6, PT, PT, RZ, -R3, RZ ;  /* 0x80000003ff067210 */ /* 0x002fca0007ffe0ff */
[----:B------:R-:W-:-:S04]  /*0200*/  IMAD R7, R6, R9, RZ ;  /* 0x0000000906077224 */ /* 0x000fc800078e02ff */
[----:B------:R-:W-:-:S04]  /*0210*/  IMAD.HI.U32 R3, R3, R7, R2 ;  /* 0x0000000703037227 */ /* 0x000fc800078e0002 */
[----:B------:R-:W-:Y:S02]  /*0220*/  IMAD.MOV.U32 R7, RZ, RZ, RZ ;  /* 0x000000ffff077224 */ /* 0x000fe400078e00ff */
[----:B------:R-:W-:-:S05]  /*0230*/  IMAD.HI.U32 R3, R3, R0, RZ ;  /* 0x0000000003037227 */ /* 0x000fca00078e00ff */
[----:B------:R-:W-:-:S05]  /*0240*/  IADD3 R3, PT, PT, -R3, RZ, RZ ;  /* 0x000000ff03037210 */ /* 0x000fca0007ffe1ff */
[----:B------:R-:W-:-:S05]  /*0250*/  IMAD R6, R9, R3, R0 ;  /* 0x0000000309067224 */ /* 0x000fca00078e0200 */
[----:B------:R-:W-:-:S13]  /*0260*/  ISETP.GE.U32.AND P0, PT, R6, R9, PT ;  /* 0x000000090600720c */ /* 0x000fda0003f06070 */
[----:B------:R-:W-:-:S05]  /*0270*/  @P0 IMAD.IADD R6, R6, 0x1, -R9 ;  /* 0x0000000106060824 */ /* 0x000fca00078e0a09 */
[----:B------:R-:W-:-:S13]  /*0280*/  ISETP.GE.U32.AND P0, PT, R6, R9, PT ;  /* 0x000000090600720c */ /* 0x000fda0003f06070 */
[-C--:B------:R-:W-:Y:S02]  /*0290*/  @P0 IADD3 R6, PT, PT, R6, -R9.reuse, RZ ;  /* 0x8000000906060210 */ /* 0x080fe40007ffe0ff */
[----:B------:R-:W-:-:S04]  /*02a0*/  @!P1 LOP3.LUT R6, RZ, R9, RZ, 0x33, !PT ;  /* 0x00000009ff069212 */ /* 0x000fc800078e33ff */
[----:B------:R-:W-:-:S13]  /*02b0*/  ISETP.NE.AND P0, PT, R6, RZ, PT ;  /* 0x000000ff0600720c */ /* 0x000fda0003f05270 */
[----:B------:R-:W-:Y:S05]  /*02c0*/  @!P0 BRA `(.L_x_1) ;  /* 0x0000000000188947 */ /* 0x000fea0003800000 */
[C---:B------:R-:W-:Y:S01]  /*02d0*/  IMAD R2, R9.reuse, R9, R9 ;  /* 0x0000000909027224 */ /* 0x040fe200078e0209 */
[----:B------:R-:W-:-:S05]  /*02e0*/  IADD3 R9, PT, PT, R9, 0x1, RZ ;  /* 0x0000000109097810 */ /* 0x000fca0007ffe0ff */
[----:B------:R-:W-:-:S05]  /*02f0*/  IMAD.IADD R3, R9, 0x1, R2 ;  /* 0x0000000109037824 */ /* 0x000fca00078e0202 */
[----:B------:R-:W-:-:S13]  /*0300*/  ISETP.GE.AND P0, PT, R3, R0, PT ;  /* 0x000000000300720c */ /* 0x000fda0003f06270 */
[----:B------:R-:W-:Y:S05]  /*0310*/  @!P0 BRA `(.L_x_2) ;  /* 0xfffffffc009c8947 */ /* 0x000fea000383ffff */
[----:B------:R-:W-:-:S07]  /*0320*/  MOV R7, 0x1 ;  /* 0x0000000100077802 */ /* 0x000fce0000000f00 */
.L_x_1:
[----:B------:R-:W-:Y:S05]  /*0330*/  BSYNC.RECONVERGENT B0 ;  /* 0x0000000000007941 */ /* 0x000fea0003800200 */
.L_x_0:
[----:B------:R-:W0:Y:S01]  /*0340*/  LDC.64 R2, c[0x0][0x398] ;  /* 0x0000e600ff027b82 */ /* 0x000e220000000a00 */
[----:B------:R-:W1:Y:S02]  /*0350*/  LDCU UR6, c[0x0][0x380] ;  /* 0x00007000ff0677ac */ /* 0x000e640008000800 */
[C---:B-1----:R-:W-:Y:S01]  /*0360*/  VIADD R9, R0.reuse, -UR6 ;  /* 0x8000000600097c36 */ /* 0x042fe20008000000 */
[----:B------:R-:W-:-:S03]  /*0370*/  IADD3 R0, PT, PT, R0, 0x1, RZ ;  /* 0x0000000100007810 */ /* 0x000fc60007ffe0ff */
[----:B0-----:R-:W-:Y:S01]  /*0380*/  IMAD.WIDE R2, R9, 0x4, R2 ;  /* 0x0000000409027825 */ /* 0x001fe200078e0202 */
[----:B------:R-:W-:-:S04]  /*0390*/  ISETP.GE.AND P0, PT, R0, R5, PT ;  /* 0x000000050000720c */ /* 0x000fc80003f06270 */
[----:B------:R0:W-:Y:S09]  /*03a0*/  STG.E desc[UR4][R2.64], R7 ;  /* 0x0000000702007986 */ /* 0x0001f2000c101904 */
[----:B------:R-:W-:Y:S05]  /*03b0*/  @!P0 BRA `(.L_x_3) ;  /* 0xfffffffc00608947 */ /* 0x000fea000383ffff */
[----:B------:R-:W-:Y:S05]  /*03c0*/  EXIT ;  /* 0x000000000000794d */ /* 0x000fea0003800000 */
.L_x_4:
[----:B------:R-:W-:-:S00]  /*03d0*/  BRA `(.L_x_4) ;  /* 0xfffffffc00fc7947 */ /* 0x000fc0000383ffff */
[----:B------:R-:W-:-:S00]  /*03e0*/  NOP ;  /* 0x0000000000007918 */ /* 0x000fc00000000000 */
        /* <DEDUP_REMOVED lines=9> */
.L_x_5:


//--------------------- .nv.shared.reserved.0     --------------------------
	.section	.nv.shared.reserved.0,"aw",@nobits
	.weak		__nv_reservedSMEM_offset_0_alias
	.size		__nv_reservedSMEM_offset_0_alias, 0, 64
	.other		__nv_reservedSMEM_offset_0_alias,@"STO_CUDA_RESERVED_SHARED STV_DEFAULT"
__nv_reservedSMEM_offset_0_alias:
	.zero		0
	.zero		64


//--------------------- .nv.constant0._Z13primes_kerneliiPiiS_ --------------------------
	.section	.nv.constant0._Z13primes_kerneliiPiiS_,"a",@progbits
	.sectionflags	@""
	.align	4
.nv.constant0._Z13primes_kerneliiPiiS_:
	.zero		928


//--------------------- SYMBOLS --------------------------

	.type		.nv.reservedSmem.offset0,@object
	.size		.nv.reservedSmem.offset0,0x4
